	.headerflags	@"EF_CUDA_TEXMODE_UNIFIED EF_CUDA_64BIT_ADDRESS EF_CUDA_ACCELERATORS EF_CUDA_SM90 EF_CUDA_VIRTUAL_SM(EF_CUDA_SM90)"
	.elftype	@"ET_EXEC"


//--------------------- .nv.info                  --------------------------
	.section	.nv.info,"",@"SHT_CUDA_INFO"
	.align	4


	//----- nvinfo : EIATTR_REGCOUNT
	.align		4
        /*0000*/ 	.byte	0x04, 0x2f
        /*0002*/ 	.short	(.L_3 - .L_2)
	.align		4
.L_2:
        /*0004*/ 	.word	index@(triton_poi_fused__native_batch_norm_legit_no_training_hardtanh_23)
        /*0008*/ 	.word	0x00000017


	//----- nvinfo : EIATTR_MIN_STACK_SIZE
	.align		4
.L_3:
        /*000c*/ 	.byte	0x04, 0x12
        /*000e*/ 	.short	(.L_5 - .L_4)
	.align		4
.L_4:
        /*0010*/ 	.word	index@(triton_poi_fused__native_batch_norm_legit_no_training_hardtanh_23)
        /*0014*/ 	.word	0x00000000


	//----- nvinfo : EIATTR_FRAME_SIZE
	.align		4
.L_5:
        /*0018*/ 	.byte	0x04, 0x11
        /*001a*/ 	.short	(.L_7 - .L_6)
	.align		4
.L_6:
        /*001c*/ 	.word	index@(triton_poi_fused__native_batch_norm_legit_no_training_hardtanh_23)
        /*0020*/ 	.word	0x00000000


	//----- nvinfo : EIATTR_MIN_STACK_SIZE
	.align		4
.L_7:
        /*0024*/ 	.byte	0x04, 0x12
        /*0026*/ 	.short	(.L_9 - .L_8)
	.align		4
.L_8:
        /*0028*/ 	.word	index@(triton_poi_fused__native_batch_norm_legit_no_training_hardtanh_23)
        /*002c*/ 	.word	0x00000000
.L_9:


//--------------------- .nv.info.triton_poi_fused__native_batch_norm_legit_no_training_hardtanh_23 --------------------------
	.section	.nv.info.triton_poi_fused__native_batch_norm_legit_no_training_hardtanh_23,"",@"SHT_CUDA_INFO"
	.sectionflags	@""
	.align	4


	//----- nvinfo : EIATTR_CUDA_API_VERSION
	.align		4
        /*0000*/ 	.byte	0x04, 0x37
        /*0002*/ 	.short	(.L_11 - .L_10)
.L_10:
        /*0004*/ 	.word	0x0000007c


	//----- nvinfo : EIATTR_KPARAM_INFO
	.align		4
.L_11:
        /*0008*/ 	.byte	0x04, 0x17
        /*000a*/ 	.short	(.L_13 - .L_12)
.L_12:
        /*000c*/ 	.word	0x00000000
        /*0010*/ 	.short	0x0006
        /*0012*/ 	.short	0x0030
        /*0014*/ 	.byte	0x00, 0xf0, 0x11, 0x00


	//----- nvinfo : EIATTR_KPARAM_INFO
	.align		4
.L_13:
        /*0018*/ 	.byte	0x04, 0x17
        /*001a*/ 	.short	(.L_15 - .L_14)
.L_14:
        /*001c*/ 	.word	0x00000000
        /*0020*/ 	.short	0x0005
        /*0022*/ 	.short	0x0028
        /*0024*/ 	.byte	0x00, 0xf4, 0x21, 0x00


	//----- nvinfo : EIATTR_KPARAM_INFO
	.align		4
.L_15:
        /*0028*/ 	.byte	0x04, 0x17
        /*002a*/ 	.short	(.L_17 - .L_16)
.L_16:
        /*002c*/ 	.word	0x00000000
        /*0030*/ 	.short	0x0004
        /*0032*/ 	.short	0x0020
        /*0034*/ 	.byte	0x00, 0xf4, 0x21, 0x00


	//----- nvinfo : EIATTR_KPARAM_INFO
	.align		4
.L_17:
        /*0038*/ 	.byte	0x04, 0x17
        /*003a*/ 	.short	(.L_19 - .L_18)
.L_18:
        /*003c*/ 	.word	0x00000000
        /*0040*/ 	.short	0x0003
        /*0042*/ 	.short	0x0018
        /*0044*/ 	.byte	0x00, 0xf4, 0x21, 0x00


	//----- nvinfo : EIATTR_KPARAM_INFO
	.align		4
.L_19:
        /*0048*/ 	.byte	0x04, 0x17
        /*004a*/ 	.short	(.L_21 - .L_20)
.L_20:
        /*004c*/ 	.word	0x00000000
        /*0050*/ 	.short	0x0002
        /*0052*/ 	.short	0x0010
        /*0054*/ 	.byte	0x00, 0xf4, 0x21, 0x00


	//----- nvinfo : EIATTR_KPARAM_INFO
	.align		4
.L_21:
        /*0058*/ 	.byte	0x04, 0x17
        /*005a*/ 	.short	(.L_23 - .L_22)
.L_22:
        /*005c*/ 	.word	0x00000000
        /*0060*/ 	.short	0x0001
        /*0062*/ 	.short	0x0008
        /*0064*/ 	.byte	0x00, 0xf4, 0x21, 0x00


	//----- nvinfo : EIATTR_KPARAM_INFO
	.align		4
.L_23:
        /*0068*/ 	.byte	0x04, 0x17
        /*006a*/ 	.short	(.L_25 - .L_24)
.L_24:
        /*006c*/ 	.word	0x00000000
        /*0070*/ 	.short	0x0000
        /*0072*/ 	.short	0x0000
        /*0074*/ 	.byte	0x00, 0xf4, 0x21, 0x00


	//----- nvinfo : EIATTR_SPARSE_MMA_MASK
	.align		4
.L_25:
        /*0078*/ 	.byte	0x03, 0x50
        /*007a*/ 	.short	0x0000


	//----- nvinfo : EIATTR_MAXREG_COUNT
	.align		4
        /*007c*/ 	.byte	0x03, 0x1b
        /*007e*/ 	.short	0x00ff


	//----- nvinfo : EIATTR_EXIT_INSTR_OFFSETS
	.align		4
        /*0080*/ 	.byte	0x04, 0x1c
        /*0082*/ 	.short	(.L_27 - .L_26)


	//   ....[0]....
.L_26:
        /*0084*/ 	.word	0x00000470


	//   ....[1]....
        /*0088*/ 	.word	0x00000490


	//----- nvinfo : EIATTR_REQNTID
	.align		4
.L_27:
        /*008c*/ 	.byte	0x04, 0x10
        /*008e*/ 	.short	(.L_29 - .L_28)
.L_28:
        /*0090*/ 	.word	0x00000080
        /*0094*/ 	.word	0x00000001
        /*0098*/ 	.word	0x00000001


	//----- nvinfo : EIATTR_CBANK_PARAM_SIZE
	.align		4
.L_29:
        /*009c*/ 	.byte	0x03, 0x19
        /*009e*/ 	.short	0x0034


	//----- nvinfo : EIATTR_PARAM_CBANK
	.align		4
        /*00a0*/ 	.byte	0x04, 0x0a
        /*00a2*/ 	.short	(.L_31 - .L_30)
	.align		4
.L_30:
        /*00a4*/ 	.word	index@(.nv.constant0.triton_poi_fused__native_batch_norm_legit_no_training_hardtanh_23)
        /*00a8*/ 	.short	0x0210
        /*00aa*/ 	.short	0x0034


	//----- nvinfo : EIATTR_SW_WAR
	.align		4
.L_31:
        /*00ac*/ 	.byte	0x04, 0x36
        /*00ae*/ 	.short	(.L_33 - .L_32)
.L_32:
        /*00b0*/ 	.word	0x00000008
.L_33:


//--------------------- .nv.callgraph             --------------------------
	.section	.nv.callgraph,"",@"SHT_CUDA_CALLGRAPH"
	.align	4
	.sectionentsize	8
	.align		4
        /*0000*/ 	.word	0x00000000
	.align		4
        /*0004*/ 	.word	0xffffffff
	.align		4
        /*0008*/ 	.word	0x00000000
	.align		4
        /*000c*/ 	.word	0xfffffffe
	.align		4
        /*0010*/ 	.word	0x00000000
	.align		4
        /*0014*/ 	.word	0xfffffffd
	.align		4
        /*0018*/ 	.word	0x00000000
	.align		4
        /*001c*/ 	.word	0xfffffffc


//--------------------- .nv.constant4             --------------------------
	.section	.nv.constant4,"a",@progbits
	.align	8
	.align		8
.nv.constant4:
        /*0000*/ 	.dword	_$_str
	.align		8
        /*0008*/ 	.dword	_$_str_$_2


//--------------------- .text.triton_poi_fused__native_batch_norm_legit_no_training_hardtanh_23 --------------------------
	.section	.text.triton_poi_fused__native_batch_norm_legit_no_training_hardtanh_23,"ax",@progbits
	.align	128
        .global         triton_poi_fused__native_batch_norm_legit_no_training_hardtanh_23
        .type           triton_poi_fused__native_batch_norm_legit_no_training_hardtanh_23,@function
        .size           triton_poi_fused__native_batch_norm_legit_no_training_hardtanh_23,(.L_x_1 - triton_poi_fused__native_batch_norm_legit_no_training_hardtanh_23)
        .other          triton_poi_fused__native_batch_norm_legit_no_training_hardtanh_23,@"STO_CUDA_ENTRY STV_DEFAULT"
triton_poi_fused__native_batch_norm_legit_no_training_hardtanh_23:
.text.triton_poi_fused__native_batch_norm_legit_no_training_hardtanh_23:
[----:B------:R-:W0:Y:S01]  /*0000*/  LDC R1, c[0x0][0x28] ;  /* 0x00000a00ff017b82 */ /* 0x000e220000000800 */
[----:B------:R-:W1:Y:S07]  /*0010*/  S2R R0, SR_TID.X ;  /* 0x0000000000007919 */ /* 0x000e6e0000002100 */
[----:B------:R-:W2:Y:S01]  /*0020*/  LDC.64 R8, c[0x0][0x220] ;  /* 0x00008800ff087b82 */ /* 0x000ea20000000a00 */
[----:B------:R-:W-:Y:S01]  /*0030*/  ULDC.64 UR4, c[0x0][0x208] ;  /* 0x0000820000047ab9 */ /* 0x000fe20000000a00 */
[----:B------:R-:W3:Y:S06]  /*0040*/  S2R R3, SR_CTAID.X ;  /* 0x0000000000037919 */ /* 0x000eec0000002500 */
[----:B------:R-:W4:Y:S08]  /*0050*/  LDC.64 R14, c[0x0][0x218] ;  /* 0x00008600ff0e7b82 */ /* 0x000f300000000a00 */
[----:B------:R-:W5:Y:S08]  /*0060*/  LDC.64 R12, c[0x0][0x210] ;  /* 0x00008400ff0c7b82 */ /* 0x000f700000000a00 */
[----:B------:R-:W5:Y:S01]  /*0070*/  LDC.64 R16, c[0x0][0x228] ;  /* 0x00008a00ff107b82 */ /* 0x000f620000000a00 */
[----:B-1----:R-:W-:-:S07]  /*0080*/  IMAD.SHL.U32 R0, R0, 0x2, RZ ;  /* 0x0000000200007824 */ /* 0x002fce00078e00ff */
[----:B------:R-:W1:Y:S01]  /*0090*/  LDC.64 R18, c[0x0][0x230] ;  /* 0x00008c00ff127b82 */ /* 0x000e620000000a00 */
[----:B------:R-:W-:-:S04]  /*00a0*/  LOP3.LUT R0, R0, 0xfe, RZ, 0xc0, !PT ;  /* 0x000000fe00007812 */ /* 0x000fc800078ec0ff */
[----:B---3--:R-:W-:-:S04]  /*00b0*/  LEA R0, R3, R0, 0x8 ;  /* 0x0000000003007211 */ /* 0x008fc800078e40ff */
[C---:B------:R-:W-:Y:S01]  /*00c0*/  ISETP.GE.AND P0, PT, R0.reuse, 0x2400, PT ;  /* 0x000024000000780c */ /* 0x040fe20003f06270 */
[----:B------:R-:W-:-:S05]  /*00d0*/  IMAD.HI R2, R0, 0x38e38e39, RZ ;  /* 0x38e38e3900027827 */ /* 0x000fca00078e02ff */
[----:B------:R-:W-:-:S04]  /*00e0*/  SHF.R.U32.HI R3, RZ, 0x1f, R2 ;  /* 0x0000001fff037819 */ /* 0x000fc80000011602 */
[----:B------:R-:W-:-:S05]  /*00f0*/  LEA.HI.SX32 R3, R2, R3, 0x19 ;  /* 0x0000000302037211 */ /* 0x000fca00078fcaff */
[----:B------:R-:W-:Y:S01]  /*0100*/  IMAD R11, R3, -0x240, R0 ;  /* 0xfffffdc0030b7824 */ /* 0x000fe200078e0200 */
[----:B------:R-:W-:-:S03]  /*0110*/  CS2R R2, SRZ ;  /* 0x0000000000027805 */ /* 0x000fc6000001ff00 */
[----:B--2---:R-:W-:-:S05]  /*0120*/  IMAD.WIDE R8, R11, 0x4, R8 ;  /* 0x000000040b087825 */ /* 0x004fca00078e0208 */
[----:B------:R2:W3:Y:S01]  /*0130*/  @!P0 LDG.E.EL.64 R2, desc[UR4][R8.64] ;  /* 0x0000000408028981 */ /* 0x0004e2000c2e1b00 */
[----:B------:R-:W-:Y:S02]  /*0140*/  CS2R R4, SRZ ;  /* 0x0000000000047805 */ /* 0x000fe4000001ff00 */
[----:B------:R-:W-:Y:S01]  /*0150*/  CS2R R6, SRZ ;  /* 0x0000000000067805 */ /* 0x000fe2000001ff00 */
[----:B----4-:R-:W-:-:S04]  /*0160*/  IMAD.WIDE R14, R11, 0x4, R14 ;  /* 0x000000040b0e7825 */ /* 0x010fc800078e020e */
[----:B-----5:R-:W-:Y:S01]  /*0170*/  IMAD.WIDE R12, R0, 0x4, R12 ;  /* 0x00000004000c7825 */ /* 0x020fe200078e020c */
[----:B------:R-:W4:Y:S01]  /*0180*/  @!P0 LDG.E.EL.64 R4, desc[UR4][R14.64] ;  /* 0x000000040e048981 */ /* 0x000f22000c2e1b00 */
[----:B--2---:R-:W-:Y:S02]  /*0190*/  CS2R R8, SRZ ;  /* 0x0000000000087805 */ /* 0x004fe4000001ff00 */
[C---:B0-----:R-:W-:Y:S01]  /*01a0*/  IMAD.WIDE R16, R11.reuse, 0x4, R16 ;  /* 0x000000040b107825 */ /* 0x041fe200078e0210 */
[----:B------:R0:W4:Y:S03]  /*01b0*/  @!P0 LDG.E.64 R6, desc[UR4][R12.64] ;  /* 0x000000040c068981 */ /* 0x000126000c1e1b00 */
[----:B-1----:R-:W-:Y:S01]  /*01c0*/  IMAD.WIDE R18, R11, 0x4, R18 ;  /* 0x000000040b127825 */ /* 0x002fe200078e0212 */
[----:B------:R-:W-:-:S04]  /*01d0*/  CS2R R10, SRZ ;  /* 0x00000000000a7805 */ /* 0x000fc8000001ff00 */
[----:B------:R-:W2:Y:S04]  /*01e0*/  @!P0 LDG.E.EL.64 R8, desc[UR4][R18.64] ;  /* 0x0000000412088981 */ /* 0x000ea8000c2e1b00 */
[----:B------:R-:W2:Y:S01]  /*01f0*/  @!P0 LDG.E.EL.64 R10, desc[UR4][R16.64] ;  /* 0x00000004100a8981 */ /* 0x000ea2000c2e1b00 */
[----:B0-----:R-:W-:Y:S02]  /*0200*/  IMAD.MOV.U32 R13, RZ, RZ, 0x3e800000 ;  /* 0x3e800000ff0d7424 */ /* 0x001fe400078e00ff */
[----:B---3--:R-:W-:Y:S01]  /*0210*/  FADD R2, R2, 9.9999997473787516356e-06 ;  /* 0x3727c5ac02027421 */ /* 0x008fe20000000000 */
[----:B------:R-:W-:-:S03]  /*0220*/  FADD R3, R3, 9.9999997473787516356e-06 ;  /* 0x3727c5ac03037421 */ /* 0x000fc60000000000 */
[----:B------:R-:W0:Y:S08]  /*0230*/  MUFU.SQRT R20, R2 ;  /* 0x0000000200147308 */ /* 0x000e300000002000 */
[----:B------:R-:W1:Y:S01]  /*0240*/  MUFU.SQRT R14, R3 ;  /* 0x00000003000e7308 */ /* 0x000e620000002000 */
[C---:B0-----:R-:W-:Y:S02]  /*0250*/  FSETP.GT.AND P1, PT, R20.reuse, 8.50705917302346158658e+37, PT ;  /* 0x7e8000001400780b */ /* 0x041fe40003f24000 */
[----:B------:R-:W-:-:S02]  /*0260*/  FSETP.GEU.AND P3, PT, R20, 1.175494350822287508e-38, PT ;  /* 0x008000001400780b */ /* 0x000fc40003f6e000 */
[C---:B-1----:R-:W-:Y:S02]  /*0270*/  FSETP.GT.AND P2, PT, R14.reuse, 8.50705917302346158658e+37, PT ;  /* 0x7e8000000e00780b */ /* 0x042fe40003f44000 */
[----:B------:R-:W-:-:S07]  /*0280*/  FSETP.GEU.AND P4, PT, R14, 1.175494350822287508e-38, PT ;  /* 0x008000000e00780b */ /* 0x000fce0003f8e000 */
[----:B------:R-:W-:-:S04]  /*0290*/  @P1 FMUL R20, R20, 0.25 ;  /* 0x3e80000014141820 */ /* 0x000fc80000400000 */
[----:B------:R-:W-:Y:S01]  /*02a0*/  @!P3 FMUL R20, R20, 16777216 ;  /* 0x4b8000001414b820 */ /* 0x000fe20000400000 */
[----:B------:R-:W-:-:S04]  /*02b0*/  @P2 FMUL R14, R14, 0.25 ;  /* 0x3e8000000e0e2820 */ /* 0x000fc80000400000 */
[----:B------:R-:W-:Y:S01]  /*02c0*/  @!P4 FMUL R14, R14, 16777216 ;  /* 0x4b8000000e0ec820 */ /* 0x000fe20000400000 */
[----:B------:R-:W0:Y:S01]  /*02d0*/  MUFU.RCP R20, R20 ;  /* 0x0000001400147308 */ /* 0x000e220000001000 */
[----:B------:R-:W-:-:S07]  /*02e0*/  FSEL R3, R13, 1, P1 ;  /* 0x3f8000000d037808 */ /* 0x000fce0000800000 */
[----:B------:R-:W1:Y:S01]  /*02f0*/  MUFU.RCP R14, R14 ;  /* 0x0000000e000e7308 */ /* 0x000e620000001000 */
[----:B------:R-:W-:Y:S01]  /*0300*/  FSEL R13, R13, 1, P2 ;  /* 0x3f8000000d0d7808 */ /* 0x000fe20001000000 */
[----:B------:R-:W-:Y:S01]  /*0310*/  @!P3 FMUL R3, R3, 16777216 ;  /* 0x4b8000000303b820 */ /* 0x000fe20000400000 */
[----:B----4-:R-:W-:-:S03]  /*0320*/  FADD R4, -R4, R6 ;  /* 0x0000000604047221 */ /* 0x010fc60000000100 */
[----:B------:R-:W-:Y:S01]  /*0330*/  @!P4 FMUL R13, R13, 16777216 ;  /* 0x4b8000000d0dc820 */ /* 0x000fe20000400000 */
[----:B0-----:R-:W-:Y:S01]  /*0340*/  FMUL R3, R20, R3 ;  /* 0x0000000314037220 */ /* 0x001fe20000400000 */
[----:B------:R-:W-:-:S03]  /*0350*/  FADD R5, -R5, R7 ;  /* 0x0000000705057221 */ /* 0x000fc60000000100 */
[----:B------:R-:W-:Y:S01]  /*0360*/  FMUL R7, R4, R3 ;  /* 0x0000000304077220 */ /* 0x000fe20000400000 */
[----:B-1----:R-:W-:-:S03]  /*0370*/  FMUL R2, R14, R13 ;  /* 0x0000000d0e027220 */ /* 0x002fc60000400000 */
[----:B--2---:R-:W-:Y:S01]  /*0380*/  FFMA R7, R7, R10, R8 ;  /* 0x0000000a07077223 */ /* 0x004fe20000000008 */
[----:B------:R-:W-:Y:S02]  /*0390*/  FMUL R4, R5, R2 ;  /* 0x0000000205047220 */ /* 0x000fe40000400000 */
[----:B------:R-:W0:Y:S02]  /*03a0*/  LDC.64 R2, c[0x0][0x238] ;  /* 0x00008e00ff027b82 */ /* 0x000e240000000a00 */
[----:B------:R-:W-:Y:S01]  /*03b0*/  FFMA R4, R4, R11, R9 ;  /* 0x0000000b04047223 */ /* 0x000fe20000000009 */
[----:B------:R-:W-:-:S04]  /*03c0*/  FSETP.GTU.AND P1, PT, R7, RZ, PT ;  /* 0x000000ff0700720b */ /* 0x000fc80003f2c000 */
[C---:B------:R-:W-:Y:S02]  /*03d0*/  FSETP.GTU.AND P2, PT, R4.reuse, RZ, PT ;  /* 0x000000ff0400720b */ /* 0x040fe40003f4c000 */
[----:B------:R-:W-:Y:S02]  /*03e0*/  FSEL R6, R7, RZ, P1 ;  /* 0x000000ff07067208 */ /* 0x000fe40000800000 */
[----:B------:R-:W-:Y:S02]  /*03f0*/  FSEL R7, R4, RZ, P2 ;  /* 0x000000ff04077208 */ /* 0x000fe40001000000 */
[C---:B------:R-:W-:Y:S02]  /*0400*/  FSETP.GEU.AND P3, PT, R6.reuse, 6, PT ;  /* 0x40c000000600780b */ /* 0x040fe40003f6e000 */
[----:B------:R-:W-:Y:S02]  /*0410*/  FSETP.GEU.AND P4, PT, R7, 6, PT ;  /* 0x40c000000700780b */ /* 0x000fe40003f8e000 */
[----:B------:R-:W-:-:S02]  /*0420*/  FSETP.NAN.AND P1, PT, R6, R6, PT ;  /* 0x000000060600720b */ /* 0x000fc40003f28000 */
[----:B------:R-:W-:Y:S01]  /*0430*/  FSETP.NAN.AND P2, PT, R7, R7, PT ;  /* 0x000000070700720b */ /* 0x000fe20003f48000 */
[----:B0-----:R-:W-:-:S06]  /*0440*/  IMAD.WIDE R2, R0, 0x4, R2 ;  /* 0x0000000400027825 */ /* 0x001fcc00078e0202 */
[----:B------:R-:W-:Y:S02]  /*0450*/  @P3 SEL R6, R6, 0x40c00000, P1 ;  /* 0x40c0000006063807 */ /* 0x000fe40000800000 */
[----:B------:R-:W-:Y:S01]  /*0460*/  @P4 SEL R7, R7, 0x40c00000, P2 ;  /* 0x40c0000007074807 */ /* 0x000fe20001000000 */
[----:B------:R-:W-:Y:S06]  /*0470*/  @P0 EXIT ;  /* 0x000000000000094d */ /* 0x000fec0003800000 */
[----:B------:R-:W-:Y:S01]  /*0480*/  STG.E.64 desc[UR4][R2.64], R6 ;  /* 0x0000000602007986 */ /* 0x000fe2000c101b04 */
[----:B------:R-:W-:Y:S05]  /*0490*/  EXIT ;  /* 0x000000000000794d */ /* 0x000fea0003800000 */
.L_x_0:
[----:B------:R-:W-:-:S00]  /*04a0*/  BRA `(.L_x_0) ;  /* 0xfffffffc00fc7947 */ /* 0x000fc0000383ffff */
[----:B------:R-:W-:-:S00]  /*04b0*/  NOP ;  /* 0x0000000000007918 */ /* 0x000fc00000000000 */
        /* <DEDUP_REMOVED lines=12> */
.L_x_1:


//--------------------- .nv.global.init           --------------------------
	.section	.nv.global.init,"aw",@progbits
.nv.global.init:
	.type		_$_str,@object
	.size		_$_str,(_$_str_$_2 - _$_str)
_$_str:
        /*0000*/ 	.byte	0x5f, 0x5f, 0x43, 0x55, 0x44, 0x41, 0x5f, 0x46, 0x54, 0x5a, 0x00
	.type		_$_str_$_2,@object
	.size		_$_str_$_2,(.L_1 - _$_str_$_2)
_$_str_$_2:
        /*000b*/ 	.byte	0x5f, 0x5f, 0x43, 0x55, 0x44, 0x41, 0x5f, 0x50, 0x52, 0x45, 0x43, 0x5f, 0x53, 0x51, 0x52, 0x54
        /*001b*/ 	.byte	0x00
.L_1:


//--------------------- .nv.constant0.triton_poi_fused__native_batch_norm_legit_no_training_hardtanh_23 --------------------------
	.section	.nv.constant0.triton_poi_fused__native_batch_norm_legit_no_training_hardtanh_23,"a",@progbits
	.sectionflags	@""
	.align	4
.nv.constant0.triton_poi_fused__native_batch_norm_legit_no_training_hardtanh_23:
	.zero		580
